//
// Generated by NVIDIA NVVM Compiler
//
// Compiler Build ID: CL-36424714
// Cuda compilation tools, release 13.0, V13.0.88
// Based on NVVM 20.0.0
//

.version 9.0
.target sm_100
.address_size 64

	// .globl	_Z28saturation_adjustment_kerneliPdS_S_ddddd

.visible .entry _Z28saturation_adjustment_kerneliPdS_S_ddddd(
	.param .u32 _Z28saturation_adjustment_kerneliPdS_S_ddddd_param_0,
	.param .u64 .ptr .align 1 _Z28saturation_adjustment_kerneliPdS_S_ddddd_param_1,
	.param .u64 .ptr .align 1 _Z28saturation_adjustment_kerneliPdS_S_ddddd_param_2,
	.param .u64 .ptr .align 1 _Z28saturation_adjustment_kerneliPdS_S_ddddd_param_3,
	.param .f64 _Z28saturation_adjustment_kerneliPdS_S_ddddd_param_4,
	.param .f64 _Z28saturation_adjustment_kerneliPdS_S_ddddd_param_5,
	.param .f64 _Z28saturation_adjustment_kerneliPdS_S_ddddd_param_6,
	.param .f64 _Z28saturation_adjustment_kerneliPdS_S_ddddd_param_7,
	.param .f64 _Z28saturation_adjustment_kerneliPdS_S_ddddd_param_8
)
{
	.reg .pred 	%p<5>;
	.reg .b32 	%r<21>;
	.reg .b32 	%f<3>;
	.reg .b64 	%rd<12>;
	.reg .b64 	%fd<38>;

	ld.param.u32 	%r5, [_Z28saturation_adjustment_kerneliPdS_S_ddddd_param_0];
	ld.param.u64 	%rd2, [_Z28saturation_adjustment_kerneliPdS_S_ddddd_param_1];
	ld.param.u64 	%rd3, [_Z28saturation_adjustment_kerneliPdS_S_ddddd_param_2];
	ld.param.u64 	%rd4, [_Z28saturation_adjustment_kerneliPdS_S_ddddd_param_3];
	ld.param.f64 	%fd7, [_Z28saturation_adjustment_kerneliPdS_S_ddddd_param_4];
	ld.param.f64 	%fd8, [_Z28saturation_adjustment_kerneliPdS_S_ddddd_param_5];
	ld.param.f64 	%fd9, [_Z28saturation_adjustment_kerneliPdS_S_ddddd_param_6];
	ld.param.f64 	%fd10, [_Z28saturation_adjustment_kerneliPdS_S_ddddd_param_7];
	ld.param.f64 	%fd11, [_Z28saturation_adjustment_kerneliPdS_S_ddddd_param_8];
	mov.u32 	%r6, %ctaid.x;
	mov.u32 	%r7, %ntid.x;
	mov.u32 	%r8, %tid.x;
	mad.lo.s32 	%r1, %r6, %r7, %r8;
	setp.ge.s32 	%p1, %r1, %r5;
	@%p1 bra 	$L__BB0_5;
	cvta.to.global.u64 	%rd5, %rd4;
	cvta.to.global.u64 	%rd6, %rd2;
	mul.wide.s32 	%rd7, %r1, 8;
	add.s64 	%rd1, %rd5, %rd7;
	ld.global.f64 	%fd1, [%rd1];
	add.s64 	%rd8, %rd6, %rd7;
	ld.global.f64 	%fd12, [%rd8];
	sub.f64 	%fd13, %fd12, %fd11;
	mul.f64 	%fd14, %fd8, %fd13;
	sub.f64 	%fd15, %fd12, %fd9;
	div.rn.f64 	%fd2, %fd14, %fd15;
	fma.rn.f64 	%fd16, %fd2, 0d3FF71547652B82FE, 0d4338000000000000;
	{
	.reg .b32 %temp; 
	mov.b64 	{%r2, %temp}, %fd16;
	}
	mov.f64 	%fd17, 0dC338000000000000;
	add.rn.f64 	%fd18, %fd16, %fd17;
	fma.rn.f64 	%fd19, %fd18, 0dBFE62E42FEFA39EF, %fd2;
	fma.rn.f64 	%fd20, %fd18, 0dBC7ABC9E3B39803F, %fd19;
	fma.rn.f64 	%fd21, %fd20, 0d3E5ADE1569CE2BDF, 0d3E928AF3FCA213EA;
	fma.rn.f64 	%fd22, %fd21, %fd20, 0d3EC71DEE62401315;
	fma.rn.f64 	%fd23, %fd22, %fd20, 0d3EFA01997C89EB71;
	fma.rn.f64 	%fd24, %fd23, %fd20, 0d3F2A01A014761F65;
	fma.rn.f64 	%fd25, %fd24, %fd20, 0d3F56C16C1852B7AF;
	fma.rn.f64 	%fd26, %fd25, %fd20, 0d3F81111111122322;
	fma.rn.f64 	%fd27, %fd26, %fd20, 0d3FA55555555502A1;
	fma.rn.f64 	%fd28, %fd27, %fd20, 0d3FC5555555555511;
	fma.rn.f64 	%fd29, %fd28, %fd20, 0d3FE000000000000B;
	fma.rn.f64 	%fd30, %fd29, %fd20, 0d3FF0000000000000;
	fma.rn.f64 	%fd31, %fd30, %fd20, 0d3FF0000000000000;
	{
	.reg .b32 %temp; 
	mov.b64 	{%r3, %temp}, %fd31;
	}
	{
	.reg .b32 %temp; 
	mov.b64 	{%temp, %r4}, %fd31;
	}
	shl.b32 	%r9, %r2, 20;
	add.s32 	%r10, %r9, %r4;
	mov.b64 	%fd37, {%r3, %r10};
	{
	.reg .b32 %temp; 
	mov.b64 	{%temp, %r11}, %fd2;
	}
	mov.b32 	%f2, %r11;
	abs.f32 	%f1, %f2;
	setp.lt.f32 	%p2, %f1, 0f4086232B;
	@%p2 bra 	$L__BB0_4;
	setp.lt.f64 	%p3, %fd2, 0d0000000000000000;
	add.f64 	%fd32, %fd2, 0d7FF0000000000000;
	selp.f64 	%fd37, 0d0000000000000000, %fd32, %p3;
	setp.geu.f32 	%p4, %f1, 0f40874800;
	@%p4 bra 	$L__BB0_4;
	shr.u32 	%r12, %r2, 31;
	add.s32 	%r13, %r2, %r12;
	shr.s32 	%r14, %r13, 1;
	shl.b32 	%r15, %r14, 20;
	add.s32 	%r16, %r4, %r15;
	mov.b64 	%fd33, {%r3, %r16};
	sub.s32 	%r17, %r2, %r14;
	shl.b32 	%r18, %r17, 20;
	add.s32 	%r19, %r18, 1072693248;
	mov.b32 	%r20, 0;
	mov.b64 	%fd34, {%r20, %r19};
	mul.f64 	%fd37, %fd34, %fd33;
$L__BB0_4:
	fma.rn.f64 	%fd35, %fd7, %fd37, %fd1;
	st.global.f64 	[%rd1], %fd35;
	mul.f64 	%fd36, %fd10, %fd35;
	cvta.to.global.u64 	%rd9, %rd3;
	add.s64 	%rd11, %rd9, %rd7;
	st.global.f64 	[%rd11], %fd36;
$L__BB0_5:
	ret;

}


// ===== COMPILED SASS (sm_100) =====

	.target	sm_100

	.elftype	@"ET_EXEC"


//--------------------- .note.nv.tkinfo           --------------------------
	.section	.note.nv.tkinfo,"",@"SHT_NOTE"
	.sectionflags	@"SHF_NOTE_NV_TKINFO"
	.tkinfo
        /*0018*/ 	.word	0x00000002
        /*0030*/ 	.string	""
        /*0030*/ 	.string	"ptxas"
        /*0030*/ 	.string	"Cuda compilation tools, release 13.0, V13.0.88"
        /*0030*/ 	.string	"Build cuda_13.0.r13.0/compiler.36424714_0"
        /*0030*/ 	.string	"-arch sm_100 -m 64 "



//--------------------- .note.nv.cuinfo           --------------------------
	.section	.note.nv.cuinfo,"",@"SHT_NOTE"
	.sectionflags	@"SHF_NOTE_NV_CUINFO"
        /*0018*/ 	.short	0x0002
        /*001a*/ 	.short	0x0064
        /*001c*/ 	.short	0x0082
	.zero		2


//--------------------- .nv.info                  --------------------------
	.section	.nv.info,"",@"SHT_CUDA_INFO"
	.align	4


	//----- nvinfo : EIATTR_REGCOUNT
	.align		4
        /*0000*/ 	.byte	0x04, 0x2f
        /*0002*/ 	.short	(.L_1 - .L_0)
	.align		4
.L_0:
        /*0004*/ 	.word	index@(_Z28saturation_adjustment_kerneliPdS_S_ddddd)
        /*0008*/ 	.word	0x0000001c


	//----- nvinfo : EIATTR_FRAME_SIZE
	.align		4
.L_1:
        /*000c*/ 	.byte	0x04, 0x11
        /*000e*/ 	.short	(.L_3 - .L_2)
	.align		4
.L_2:
        /*0010*/ 	.word	index@($__internal_0_$__cuda_sm20_div_rn_f64_full)
        /*0014*/ 	.word	0x00000000


	//----- nvinfo : EIATTR_FRAME_SIZE
	.align		4
.L_3:
        /*0018*/ 	.byte	0x04, 0x11
        /*001a*/ 	.short	(.L_5 - .L_4)
	.align		4
.L_4:
        /*001c*/ 	.word	index@(_Z28saturation_adjustment_kerneliPdS_S_ddddd)
        /*0020*/ 	.word	0x00000000


	//----- nvinfo : EIATTR_MIN_STACK_SIZE
	.align		4
.L_5:
        /*0024*/ 	.byte	0x04, 0x12
        /*0026*/ 	.short	(.L_7 - .L_6)
	.align		4
.L_6:
        /*0028*/ 	.word	index@(_Z28saturation_adjustment_kerneliPdS_S_ddddd)
        /*002c*/ 	.word	0x00000000
.L_7:


//--------------------- .nv.compat                --------------------------
	.section	.nv.compat,"",@"SHT_CUDA_COMPAT_INFO"
	.align	4
        /*0000*/ 	.byte	0x02, 0x09, 0x00, 0x00, 0x02, 0x02, 0x01, 0x00, 0x02, 0x05, 0x05, 0x00, 0x03, 0x07, 0x01, 0x01
        /*0010*/ 	.byte	0x02, 0x03, 0x00, 0x00, 0x02, 0x06, 0x01, 0x00, 0x04, 0x0b, 0x08, 0x00, 0x01, 0x00, 0x00, 0x00
        /*0020*/ 	.byte	0x00, 0x00, 0x00, 0x00


//--------------------- .nv.info._Z28saturation_adjustment_kerneliPdS_S_ddddd --------------------------
	.section	.nv.info._Z28saturation_adjustment_kerneliPdS_S_ddddd,"",@"SHT_CUDA_INFO"
	.sectionflags	@""
	.align	4


	//----- nvinfo : EIATTR_CUDA_API_VERSION
	.align		4
        /*0000*/ 	.byte	0x04, 0x37
        /*0002*/ 	.short	(.L_9 - .L_8)
.L_8:
        /*0004*/ 	.word	0x00000082


	//----- nvinfo : EIATTR_KPARAM_INFO
	.align		4
.L_9:
        /*0008*/ 	.byte	0x04, 0x17
        /*000a*/ 	.short	(.L_11 - .L_10)
.L_10:
        /*000c*/ 	.word	0x00000000
        /*0010*/ 	.short	0x0008
        /*0012*/ 	.short	0x0040
        /*0014*/ 	.byte	0x00, 0xf0, 0x21, 0x00


	//----- nvinfo : EIATTR_KPARAM_INFO
	.align		4
.L_11:
        /*0018*/ 	.byte	0x04, 0x17
        /*001a*/ 	.short	(.L_13 - .L_12)
.L_12:
        /*001c*/ 	.word	0x00000000
        /*0020*/ 	.short	0x0007
        /*0022*/ 	.short	0x0038
        /*0024*/ 	.byte	0x00, 0xf0, 0x21, 0x00


	//----- nvinfo : EIATTR_KPARAM_INFO
	.align		4
.L_13:
        /*0028*/ 	.byte	0x04, 0x17
        /*002a*/ 	.short	(.L_15 - .L_14)
.L_14:
        /*002c*/ 	.word	0x00000000
        /*0030*/ 	.short	0x0006
        /*0032*/ 	.short	0x0030
        /*0034*/ 	.byte	0x00, 0xf0, 0x21, 0x00


	//----- nvinfo : EIATTR_KPARAM_INFO
	.align		4
.L_15:
        /*0038*/ 	.byte	0x04, 0x17
        /*003a*/ 	.short	(.L_17 - .L_16)
.L_16:
        /*003c*/ 	.word	0x00000000
        /*0040*/ 	.short	0x0005
        /*0042*/ 	.short	0x0028
        /*0044*/ 	.byte	0x00, 0xf0, 0x21, 0x00


	//----- nvinfo : EIATTR_KPARAM_INFO
	.align		4
.L_17:
        /*0048*/ 	.byte	0x04, 0x17
        /*004a*/ 	.short	(.L_19 - .L_18)
.L_18:
        /*004c*/ 	.word	0x00000000
        /*0050*/ 	.short	0x0004
        /*0052*/ 	.short	0x0020
        /*0054*/ 	.byte	0x00, 0xf0, 0x21, 0x00


	//----- nvinfo : EIATTR_KPARAM_INFO
	.align		4
.L_19:
        /*0058*/ 	.byte	0x04, 0x17
        /*005a*/ 	.short	(.L_21 - .L_20)
.L_20:
        /*005c*/ 	.word	0x00000000
        /*0060*/ 	.short	0x0003
        /*0062*/ 	.short	0x0018
        /*0064*/ 	.byte	0x00, 0xf5, 0x21, 0x00


	//----- nvinfo : EIATTR_KPARAM_INFO
	.align		4
.L_21:
        /*0068*/ 	.byte	0x04, 0x17
        /*006a*/ 	.short	(.L_23 - .L_22)
.L_22:
        /*006c*/ 	.word	0x00000000
        /*0070*/ 	.short	0x0002
        /*0072*/ 	.short	0x0010
        /*0074*/ 	.byte	0x00, 0xf5, 0x21, 0x00


	//----- nvinfo : EIATTR_KPARAM_INFO
	.align		4
.L_23:
        /*0078*/ 	.byte	0x04, 0x17
        /*007a*/ 	.short	(.L_25 - .L_24)
.L_24:
        /*007c*/ 	.word	0x00000000
        /*0080*/ 	.short	0x0001
        /*0082*/ 	.short	0x0008
        /*0084*/ 	.byte	0x00, 0xf5, 0x21, 0x00


	//----- nvinfo : EIATTR_KPARAM_INFO
	.align		4
.L_25:
        /*0088*/ 	.byte	0x04, 0x17
        /*008a*/ 	.short	(.L_27 - .L_26)
.L_26:
        /*008c*/ 	.word	0x00000000
        /*0090*/ 	.short	0x0000
        /*0092*/ 	.short	0x0000
        /*0094*/ 	.byte	0x00, 0xf0, 0x11, 0x00


	//----- nvinfo : EIATTR_SPARSE_MMA_MASK
	.align		4
.L_27:
        /*0098*/ 	.byte	0x03, 0x50
        /*009a*/ 	.short	0x0000


	//----- nvinfo : EIATTR_MAXREG_COUNT
	.align		4
        /*009c*/ 	.byte	0x03, 0x1b
        /*009e*/ 	.short	0x00ff


	//----- nvinfo : EIATTR_MERCURY_ISA_VERSION
	.align		4
        /*00a0*/ 	.byte	0x03, 0x5f
        /*00a2*/ 	.short	0x0101


	//----- nvinfo : EIATTR_VRC_CTA_INIT_COUNT
	.align		4
        /*00a4*/ 	.byte	0x02, 0x4a
	.zero		1
	.zero		1


	//----- nvinfo : EIATTR_EXIT_INSTR_OFFSETS
	.align		4
        /*00a8*/ 	.byte	0x04, 0x1c
        /*00aa*/ 	.short	(.L_29 - .L_28)


	//   ....[0]....
.L_28:
        /*00ac*/ 	.word	0x00000070


	//   ....[1]....
        /*00b0*/ 	.word	0x000006b0


	//----- nvinfo : EIATTR_CRS_STACK_SIZE
	.align		4
.L_29:
        /*00b4*/ 	.byte	0x04, 0x1e
        /*00b6*/ 	.short	(.L_31 - .L_30)
.L_30:
        /*00b8*/ 	.word	0x00000000


	//----- nvinfo : EIATTR_CBANK_PARAM_SIZE
	.align		4
.L_31:
        /*00bc*/ 	.byte	0x03, 0x19
        /*00be*/ 	.short	0x0048


	//----- nvinfo : EIATTR_PARAM_CBANK
	.align		4
        /*00c0*/ 	.byte	0x04, 0x0a
        /*00c2*/ 	.short	(.L_33 - .L_32)
	.align		4
.L_32:
        /*00c4*/ 	.word	index@(.nv.constant0._Z28saturation_adjustment_kerneliPdS_S_ddddd)
        /*00c8*/ 	.short	0x0380
        /*00ca*/ 	.short	0x0048


	//----- nvinfo : EIATTR_SW_WAR
	.align		4
.L_33:
        /*00cc*/ 	.byte	0x04, 0x36
        /*00ce*/ 	.short	(.L_35 - .L_34)
.L_34:
        /*00d0*/ 	.word	0x00000008
.L_35:


//--------------------- .nv.callgraph             --------------------------
	.section	.nv.callgraph,"",@"SHT_CUDA_CALLGRAPH"
	.align	4
	.sectionentsize	8
	.align		4
        /*0000*/ 	.word	0x00000000
	.align		4
        /*0004*/ 	.word	0xffffffff
	.align		4
        /*0008*/ 	.word	0x00000000
	.align		4
        /*000c*/ 	.word	0xfffffffe
	.align		4
        /*0010*/ 	.word	0x00000000
	.align		4
        /*0014*/ 	.word	0xfffffffd
	.align		4
        /*0018*/ 	.word	0x00000000
	.align		4
        /*001c*/ 	.word	0xfffffffc


//--------------------- .text._Z28saturation_adjustment_kerneliPdS_S_ddddd --------------------------
	.section	.text._Z28saturation_adjustment_kerneliPdS_S_ddddd,"ax",@progbits
	.align	128
        .global         _Z28saturation_adjustment_kerneliPdS_S_ddddd
        .type           _Z28saturation_adjustment_kerneliPdS_S_ddddd,@function
        .size           _Z28saturation_adjustment_kerneliPdS_S_ddddd,(.L_x_10 - _Z28saturation_adjustment_kerneliPdS_S_ddddd)
        .other          _Z28saturation_adjustment_kerneliPdS_S_ddddd,@"STO_CUDA_ENTRY STV_DEFAULT"
_Z28saturation_adjustment_kerneliPdS_S_ddddd:
.text._Z28saturation_adjustment_kerneliPdS_S_ddddd:
[----:B------:R-:W-:Y:S01]  /*0000*/  LDC R1, c[0x0][0x37c] ;  /* 0x0000df00ff017b82 */ /* 0x000fe20000000800 */
[----:B------:R-:W0:Y:S07]  /*0010*/  S2R R3, SR_TID.X ;  /* 0x0000000000037919 */ /* 0x000e2e0000002100 */
[----:B------:R-:W0:Y:S01]  /*0020*/  S2UR UR4, SR_CTAID.X ;  /* 0x00000000000479c3 */ /* 0x000e220000002500 */
[----:B------:R-:W1:Y:S07]  /*0030*/  LDCU UR5, c[0x0][0x380] ;  /* 0x00007000ff0577ac */ /* 0x000e6e0008000800 */
[----:B------:R-:W0:Y:S02]  /*0040*/  LDC R0, c[0x0][0x360] ;  /* 0x0000d800ff007b82 */ /* 0x000e240000000800 */
[----:B0-----:R-:W-:-:S05]  /*0050*/  IMAD R0, R0, UR4, R3 ;  /* 0x0000000400007c24 */ /* 0x001fca000f8e0203 */
[----:B-1----:R-:W-:-:S13]  /*0060*/  ISETP.GE.AND P0, PT, R0, UR5, PT ;  /* 0x0000000500007c0c */ /* 0x002fda000bf06270 */
[----:B------:R-:W-:Y:S05]  /*0070*/  @P0 EXIT ;  /* 0x000000000000094d */ /* 0x000fea0003800000 */
[----:B------:R-:W0:Y:S01]  /*0080*/  LDC.64 R2, c[0x0][0x388] ;  /* 0x0000e200ff027b82 */ /* 0x000e220000000a00 */
[----:B------:R-:W1:Y:S01]  /*0090*/  LDCU.64 UR4, c[0x0][0x358] ;  /* 0x00006b00ff0477ac */ /* 0x000e620008000a00 */
[----:B------:R-:W2:Y:S06]  /*00a0*/  LDCU.64 UR6, c[0x0][0x3b0] ;  /* 0x00007600ff0677ac */ /* 0x000eac0008000a00 */
[----:B------:R-:W3:Y:S01]  /*00b0*/  LDC.64 R4, c[0x0][0x398] ;  /* 0x0000e600ff047b82 */ /* 0x000ee20000000a00 */
[----:B------:R-:W-:Y:S01]  /*00c0*/  IMAD.MOV.U32 R8, RZ, RZ, 0x1 ;  /* 0x00000001ff087424 */ /* 0x000fe200078e00ff */
[----:B------:R-:W4:Y:S01]  /*00d0*/  LDCU.64 UR8, c[0x0][0x3a8] ;  /* 0x00007500ff0877ac */ /* 0x000f220008000a00 */
[----:B0-----:R-:W-:-:S06]  /*00e0*/  IMAD.WIDE R2, R0, 0x8, R2 ;  /* 0x0000000800027825 */ /* 0x001fcc00078e0202 */
[----:B-1----:R-:W2:Y:S01]  /*00f0*/  LDG.E.64 R2, desc[UR4][R2.64] ;  /* 0x0000000402027981 */ /* 0x002ea2000c1e1b00 */
[----:B---3--:R-:W-:-:S05]  /*0100*/  IMAD.WIDE R4, R0, 0x8, R4 ;  /* 0x0000000800047825 */ /* 0x008fca00078e0204 */
[----:B------:R0:W5:Y:S01]  /*0110*/  LDG.E.64 R6, desc[UR4][R4.64] ;  /* 0x0000000404067981 */ /* 0x000162000c1e1b00 */
[----:B------:R-:W-:Y:S01]  /*0120*/  BSSY.RECONVERGENT B0, `(.L_x_0) ;  /* 0x0000014000007945 */ /* 0x000fe20003800200 */
[----:B--2---:R-:W-:Y:S01]  /*0130*/  DADD R10, R2, -UR6 ;  /* 0x80000006020a7e29 */ /* 0x004fe20008000000 */
[----:B------:R-:W1:Y:S05]  /*0140*/  LDCU.64 UR6, c[0x0][0x3c0] ;  /* 0x00007800ff0677ac */ /* 0x000e6a0008000a00 */
[----:B------:R-:W2:Y:S02]  /*0150*/  MUFU.RCP64H R9, R11 ;  /* 0x0000000b00097308 */ /* 0x000ea40000001800 */
[----:B--2---:R-:W-:-:S08]  /*0160*/  DFMA R12, -R10, R8, 1 ;  /* 0x3ff000000a0c742b */ /* 0x004fd00000000108 */
[----:B------:R-:W-:-:S08]  /*0170*/  DFMA R12, R12, R12, R12 ;  /* 0x0000000c0c0c722b */ /* 0x000fd0000000000c */
[----:B------:R-:W-:Y:S02]  /*0180*/  DFMA R12, R8, R12, R8 ;  /* 0x0000000c080c722b */ /* 0x000fe40000000008 */
[----:B-1----:R-:W-:-:S06]  /*0190*/  DADD R8, R2, -UR6 ;  /* 0x8000000602087e29 */ /* 0x002fcc0008000000 */
[----:B------:R-:W-:Y:S02]  /*01a0*/  DFMA R2, -R10, R12, 1 ;  /* 0x3ff000000a02742b */ /* 0x000fe4000000010c */
[----:B----4-:R-:W-:-:S06]  /*01b0*/  DMUL R8, R8, UR8 ;  /* 0x0000000808087c28 */ /* 0x010fcc0008000000 */
[----:B------:R-:W-:-:S04]  /*01c0*/  DFMA R2, R12, R2, R12 ;  /* 0x000000020c02722b */ /* 0x000fc8000000000c */
[----:B------:R-:W-:-:S04]  /*01d0*/  FSETP.GEU.AND P1, PT, |R9|, 6.5827683646048100446e-37, PT ;  /* 0x036000000900780b */ /* 0x000fc80003f2e200 */
[----:B------:R-:W-:-:S08]  /*01e0*/  DMUL R12, R8, R2 ;  /* 0x00000002080c7228 */ /* 0x000fd00000000000 */
[----:B------:R-:W-:-:S08]  /*01f0*/  DFMA R14, -R10, R12, R8 ;  /* 0x0000000c0a0e722b */ /* 0x000fd00000000108 */
[----:B------:R-:W-:-:S10]  /*0200*/  DFMA R2, R2, R14, R12 ;  /* 0x0000000e0202722b */ /* 0x000fd4000000000c */
[----:B------:R-:W-:-:S05]  /*0210*/  FFMA R12, RZ, R11, R3 ;  /* 0x0000000bff0c7223 */ /* 0x000fca0000000003 */
[----:B------:R-:W-:-:S13]  /*0220*/  FSETP.GT.AND P0, PT, |R12|, 1.469367938527859385e-39, PT ;  /* 0x001000000c00780b */ /* 0x000fda0003f04200 */
[----:B0-----:R-:W-:Y:S05]  /*0230*/  @P0 BRA P1, `(.L_x_1) ;  /* 0x0000000000080947 */ /* 0x001fea0000800000 */
[----:B------:R-:W-:-:S07]  /*0240*/  MOV R14, 0x260 ;  /* 0x00000260000e7802 */ /* 0x000fce0000000f00 */
[----:B-----5:R-:W-:Y:S05]  /*0250*/  CALL.REL.NOINC `($__internal_0_$__cuda_sm20_div_rn_f64_full) ;  /* 0x0000000400187944 */ /* 0x020fea0003c00000 */
.L_x_1:
[----:B------:R-:W-:Y:S05]  /*0260*/  BSYNC.RECONVERGENT B0 ;  /* 0x0000000000007941 */ /* 0x000fea0003800200 */
.L_x_0:
[----:B------:R-:W-:Y:S01]  /*0270*/  IMAD.MOV.U32 R8, RZ, RZ, 0x652b82fe ;  /* 0x652b82feff087424 */ /* 0x000fe200078e00ff */
[----:B------:R-:W-:Y:S01]  /*0280*/  UMOV UR6, 0xfefa39ef ;  /* 0xfefa39ef00067882 */ /* 0x000fe20000000000 */
[----:B------:R-:W-:Y:S01]  /*0290*/  IMAD.MOV.U32 R9, RZ, RZ, 0x3ff71547 ;  /* 0x3ff71547ff097424 */ /* 0x000fe200078e00ff */
[----:B------:R-:W-:Y:S01]  /*02a0*/  UMOV UR7, 0x3fe62e42 ;  /* 0x3fe62e4200077882 */ /* 0x000fe20000000000 */
[----:B------:R-:W-:Y:S01]  /*02b0*/  FSETP.GEU.AND P0, PT, |R3|, 4.1917929649353027344, PT ;  /* 0x4086232b0300780b */ /* 0x000fe20003f0e200 */
[----:B------:R-:W-:Y:S03]  /*02c0*/  BSSY.RECONVERGENT B0, `(.L_x_2) ;  /* 0x0000036000007945 */ /* 0x000fe60003800200 */
[----:B------:R-:W-:-:S08]  /*02d0*/  DFMA R8, R2, R8, 6.75539944105574400000e+15 ;  /* 0x433800000208742b */ /* 0x000fd00000000008 */
[----:B------:R-:W-:-:S08]  /*02e0*/  DADD R10, R8, -6.75539944105574400000e+15 ;  /* 0xc3380000080a7429 */ /* 0x000fd00000000000 */
[----:B------:R-:W-:Y:S01]  /*02f0*/  DFMA R12, R10, -UR6, R2 ;  /* 0x800000060a0c7c2b */ /* 0x000fe20008000002 */
[----:B------:R-:W-:Y:S01]  /*0300*/  UMOV UR6, 0x3b39803f ;  /* 0x3b39803f00067882 */ /* 0x000fe20000000000 */
[----:B------:R-:W-:-:S06]  /*0310*/  UMOV UR7, 0x3c7abc9e ;  /* 0x3c7abc9e00077882 */ /* 0x000fcc0000000000 */
[----:B------:R-:W-:Y:S01]  /*0320*/  DFMA R10, R10, -UR6, R12 ;  /* 0x800000060a0a7c2b */ /* 0x000fe2000800000c */
[----:B------:R-:W-:Y:S01]  /*0330*/  UMOV UR6, 0x69ce2bdf ;  /* 0x69ce2bdf00067882 */ /* 0x000fe20000000000 */
[----:B------:R-:W-:Y:S01]  /*0340*/  IMAD.MOV.U32 R12, RZ, RZ, -0x35dec16 ;  /* 0xfca213eaff0c7424 */ /* 0x000fe200078e00ff */
[----:B------:R-:W-:Y:S01]  /*0350*/  UMOV UR7, 0x3e5ade15 ;  /* 0x3e5ade1500077882 */ /* 0x000fe20000000000 */
[----:B------:R-:W-:-:S06]  /*0360*/  IMAD.MOV.U32 R13, RZ, RZ, 0x3e928af3 ;  /* 0x3e928af3ff0d7424 */ /* 0x000fcc00078e00ff */
[----:B------:R-:W-:Y:S01]  /*0370*/  DFMA R12, R10, UR6, R12 ;  /* 0x000000060a0c7c2b */ /* 0x000fe2000800000c */
[----:B------:R-:W-:Y:S01]  /*0380*/  UMOV UR6, 0x62401315 ;  /* 0x6240131500067882 */ /* 0x000fe20000000000 */
[----:B------:R-:W-:-:S06]  /*0390*/  UMOV UR7, 0x3ec71dee ;  /* 0x3ec71dee00077882 */ /* 0x000fcc0000000000 */
[----:B------:R-:W-:Y:S01]  /*03a0*/  DFMA R12, R10, R12, UR6 ;  /* 0x000000060a0c7e2b */ /* 0x000fe2000800000c */
        /* <DEDUP_REMOVED lines=20> */
[----:B------:R-:W-:-:S08]  /*04f0*/  DFMA R12, R10, R12, UR6 ;  /* 0x000000060a0c7e2b */ /* 0x000fd0000800000c */
[----:B------:R-:W-:-:S08]  /*0500*/  DFMA R12, R10, R12, 1 ;  /* 0x3ff000000a0c742b */ /* 0x000fd0000000000c */
[----:B------:R-:W-:-:S10]  /*0510*/  DFMA R12, R10, R12, 1 ;  /* 0x3ff000000a0c742b */ /* 0x000fd4000000000c */
[----:B------:R-:W-:Y:S02]  /*0520*/  IMAD R11, R8, 0x100000, R13 ;  /* 0x00100000080b7824 */ /* 0x000fe400078e020d */
[----:B------:R-:W-:Y:S01]  /*0530*/  IMAD.MOV.U32 R10, RZ, RZ, R12 ;  /* 0x000000ffff0a7224 */ /* 0x000fe200078e000c */
[----:B------:R-:W-:Y:S06]  /*0540*/  @!P0 BRA `(.L_x_3) ;  /* 0x0000000000348947 */ /* 0x000fec0003800000 */
[----:B------:R-:W-:Y:S01]  /*0550*/  FSETP.GEU.AND P1, PT, |R3|, 4.2275390625, PT ;  /* 0x408748000300780b */ /* 0x000fe20003f2e200 */
[C---:B------:R-:W-:Y:S02]  /*0560*/  DADD R10, R2.reuse, +INF ;  /* 0x7ff00000020a7429 */ /* 0x040fe40000000000 */
[----:B------:R-:W-:-:S08]  /*0570*/  DSETP.GEU.AND P0, PT, R2, RZ, PT ;  /* 0x000000ff0200722a */ /* 0x000fd00003f0e000 */
[----:B------:R-:W-:Y:S02]  /*0580*/  FSEL R10, R10, RZ, P0 ;  /* 0x000000ff0a0a7208 */ /* 0x000fe40000000000 */
[----:B------:R-:W-:Y:S01]  /*0590*/  @!P1 LEA.HI R9, R8, R8, RZ, 0x1 ;  /* 0x0000000808099211 */ /* 0x000fe200078f08ff */
[----:B------:R-:W-:Y:S01]  /*05a0*/  @!P1 IMAD.MOV.U32 R2, RZ, RZ, R12 ;  /* 0x000000ffff029224 */ /* 0x000fe200078e000c */
[----:B------:R-:W-:Y:S02]  /*05b0*/  FSEL R11, R11, RZ, P0 ;  /* 0x000000ff0b0b7208 */ /* 0x000fe40000000000 */
[----:B------:R-:W-:-:S05]  /*05c0*/  @!P1 SHF.R.S32.HI R9, RZ, 0x1, R9 ;  /* 0x00000001ff099819 */ /* 0x000fca0000011409 */
[----:B------:R-:W-:Y:S02]  /*05d0*/  @!P1 IMAD.IADD R8, R8, 0x1, -R9 ;  /* 0x0000000108089824 */ /* 0x000fe400078e0a09 */
[----:B------:R-:W-:-:S03]  /*05e0*/  @!P1 IMAD R3, R9, 0x100000, R13 ;  /* 0x0010000009039824 */ /* 0x000fc600078e020d */
[----:B------:R-:W-:Y:S01]  /*05f0*/  @!P1 LEA R9, R8, 0x3ff00000, 0x14 ;  /* 0x3ff0000008099811 */ /* 0x000fe200078ea0ff */
[----:B------:R-:W-:-:S06]  /*0600*/  @!P1 IMAD.MOV.U32 R8, RZ, RZ, RZ ;  /* 0x000000ffff089224 */ /* 0x000fcc00078e00ff */
[----:B------:R-:W-:-:S11]  /*0610*/  @!P1 DMUL R10, R2, R8 ;  /* 0x00000008020a9228 */ /* 0x000fd60000000000 */
.L_x_3:
[----:B------:R-:W-:Y:S05]  /*0620*/  BSYNC.RECONVERGENT B0 ;  /* 0x0000000000007941 */ /* 0x000fea0003800200 */
.L_x_2:
[----:B------:R-:W0:Y:S01]  /*0630*/  LDCU.64 UR6, c[0x0][0x3a0] ;  /* 0x00007400ff0677ac */ /* 0x000e220008000a00 */
[----:B------:R-:W1:Y:S01]  /*0640*/  LDC.64 R8, c[0x0][0x390] ;  /* 0x0000e400ff087b82 */ /* 0x000e620000000a00 */
[----:B------:R-:W2:Y:S01]  /*0650*/  LDCU.64 UR8, c[0x0][0x3b8] ;  /* 0x00007700ff0877ac */ /* 0x000ea20008000a00 */
[----:B0----5:R-:W-:Y:S01]  /*0660*/  DFMA R6, R10, UR6, R6 ;  /* 0x000000060a067c2b */ /* 0x021fe20008000006 */
[----:B-1----:R-:W-:-:S07]  /*0670*/  IMAD.WIDE R8, R0, 0x8, R8 ;  /* 0x0000000800087825 */ /* 0x002fce00078e0208 */
[----:B--2---:R-:W-:Y:S01]  /*0680*/  DMUL R2, R6, UR8 ;  /* 0x0000000806027c28 */ /* 0x004fe20008000000 */
[----:B------:R-:W-:Y:S06]  /*0690*/  STG.E.64 desc[UR4][R4.64], R6 ;  /* 0x0000000604007986 */ /* 0x000fec000c101b04 */
[----:B------:R-:W-:Y:S01]  /*06a0*/  STG.E.64 desc[UR4][R8.64], R2 ;  /* 0x0000000208007986 */ /* 0x000fe2000c101b04 */
[----:B------:R-:W-:Y:S05]  /*06b0*/  EXIT ;  /* 0x000000000000794d */ /* 0x000fea0003800000 */
        .weak           $__internal_0_$__cuda_sm20_div_rn_f64_full
        .type           $__internal_0_$__cuda_sm20_div_rn_f64_full,@function
        .size           $__internal_0_$__cuda_sm20_div_rn_f64_full,(.L_x_10 - $__internal_0_$__cuda_sm20_div_rn_f64_full)
$__internal_0_$__cuda_sm20_div_rn_f64_full:
[C---:B------:R-:W-:Y:S01]  /*06c0*/  FSETP.GEU.AND P0, PT, |R11|.reuse, 1.469367938527859385e-39, PT ;  /* 0x001000000b00780b */ /* 0x040fe20003f0e200 */
[----:B------:R-:W-:Y:S01]  /*06d0*/  IMAD.MOV.U32 R12, RZ, RZ, 0x1 ;  /* 0x00000001ff0c7424 */ /* 0x000fe200078e00ff */
[----:B------:R-:W-:Y:S01]  /*06e0*/  LOP3.LUT R2, R11, 0x800fffff, RZ, 0xc0, !PT ;  /* 0x800fffff0b027812 */ /* 0x000fe200078ec0ff */
[----:B------:R-:W-:Y:S01]  /*06f0*/  BSSY.RECONVERGENT B1, `(.L_x_4) ;  /* 0x0000055000017945 */ /* 0x000fe20003800200 */
[C---:B------:R-:W-:Y:S02]  /*0700*/  FSETP.GEU.AND P2, PT, |R9|.reuse, 1.469367938527859385e-39, PT ;  /* 0x001000000900780b */ /* 0x040fe40003f4e200 */
[----:B------:R-:W-:Y:S01]  /*0710*/  LOP3.LUT R3, R2, 0x3ff00000, RZ, 0xfc, !PT ;  /* 0x3ff0000002037812 */ /* 0x000fe200078efcff */
[----:B------:R-:W-:Y:S01]  /*0720*/  IMAD.MOV.U32 R2, RZ, RZ, R10 ;  /* 0x000000ffff027224 */ /* 0x000fe200078e000a */
[----:B------:R-:W-:Y:S02]  /*0730*/  LOP3.LUT R15, R9, 0x7ff00000, RZ, 0xc0, !PT ;  /* 0x7ff00000090f7812 */ /* 0x000fe400078ec0ff */
[----:B------:R-:W-:-:S03]  /*0740*/  LOP3.LUT R22, R11, 0x7ff00000, RZ, 0xc0, !PT ;  /* 0x7ff000000b167812 */ /* 0x000fc600078ec0ff */
[----:B------:R-:W-:Y:S01]  /*0750*/  @!P0 DMUL R2, R10, 8.98846567431157953865e+307 ;  /* 0x7fe000000a028828 */ /* 0x000fe20000000000 */
[----:B------:R-:W-:-:S03]  /*0760*/  ISETP.GE.U32.AND P1, PT, R15, R22, PT ;  /* 0x000000160f00720c */ /* 0x000fc60003f26070 */
[----:B------:R-:W-:Y:S01]  /*0770*/  @!P2 LOP3.LUT R20, R11, 0x7ff00000, RZ, 0xc0, !PT ;  /* 0x7ff000000b14a812 */ /* 0x000fe200078ec0ff */
[----:B------:R-:W-:Y:S01]  /*0780*/  @!P2 IMAD.MOV.U32 R24, RZ, RZ, RZ ;  /* 0x000000ffff18a224 */ /* 0x000fe200078e00ff */
[----:B------:R-:W0:Y:S02]  /*0790*/  MUFU.RCP64H R13, R3 ;  /* 0x00000003000d7308 */ /* 0x000e240000001800 */
[----:B------:R-:W-:Y:S01]  /*07a0*/  @!P2 ISETP.GE.U32.AND P3, PT, R15, R20, PT ;  /* 0x000000140f00a20c */ /* 0x000fe20003f66070 */
[----:B0-----:R-:W-:-:S08]  /*07b0*/  DFMA R16, R12, -R2, 1 ;  /* 0x3ff000000c10742b */ /* 0x001fd00000000802 */
[----:B------:R-:W-:Y:S01]  /*07c0*/  DFMA R18, R16, R16, R16 ;  /* 0x000000101012722b */ /* 0x000fe20000000010 */
[----:B------:R-:W-:-:S05]  /*07d0*/  IMAD.MOV.U32 R16, RZ, RZ, 0x1ca00000 ;  /* 0x1ca00000ff107424 */ /* 0x000fca00078e00ff */
[C---:B------:R-:W-:Y:S02]  /*07e0*/  @!P2 SEL R17, R16.reuse, 0x63400000, !P3 ;  /* 0x634000001011a807 */ /* 0x040fe40005800000 */
[----:B------:R-:W-:Y:S01]  /*07f0*/  DFMA R18, R12, R18, R12 ;  /* 0x000000120c12722b */ /* 0x000fe2000000000c */
[----:B------:R-:W-:Y:S01]  /*0800*/  SEL R13, R16, 0x63400000, !P1 ;  /* 0x63400000100d7807 */ /* 0x000fe20004800000 */
[----:B------:R-:W-:Y:S01]  /*0810*/  IMAD.MOV.U32 R12, RZ, RZ, R8 ;  /* 0x000000ffff0c7224 */ /* 0x000fe200078e0008 */
[--C-:B------:R-:W-:Y:S02]  /*0820*/  @!P2 LOP3.LUT R17, R17, 0x80000000, R9.reuse, 0xf8, !PT ;  /* 0x800000001111a812 */ /* 0x100fe400078ef809 */
[----:B------:R-:W-:Y:S02]  /*0830*/  LOP3.LUT R13, R13, 0x800fffff, R9, 0xf8, !PT ;  /* 0x800fffff0d0d7812 */ /* 0x000fe400078ef809 */
[----:B------:R-:W-:Y:S01]  /*0840*/  @!P2 LOP3.LUT R25, R17, 0x100000, RZ, 0xfc, !PT ;  /* 0x001000001119a812 */ /* 0x000fe200078efcff */
[----:B------:R-:W-:-:S05]  /*0850*/  DFMA R20, R18, -R2, 1 ;  /* 0x3ff000001214742b */ /* 0x000fca0000000802 */
[----:B------:R-:W-:Y:S01]  /*0860*/  @!P2 DFMA R12, R12, 2, -R24 ;  /* 0x400000000c0ca82b */ /* 0x000fe20000000818 */
[----:B------:R-:W-:Y:S02]  /*0870*/  IMAD.MOV.U32 R24, RZ, RZ, R15 ;  /* 0x000000ffff187224 */ /* 0x000fe400078e000f */
[----:B------:R-:W-:Y:S01]  /*0880*/  DFMA R18, R18, R20, R18 ;  /* 0x000000141212722b */ /* 0x000fe20000000012 */
[----:B------:R-:W-:Y:S01]  /*0890*/  IMAD.MOV.U32 R25, RZ, RZ, R22 ;  /* 0x000000ffff197224 */ /* 0x000fe200078e0016 */
[----:B------:R-:W-:-:S05]  /*08a0*/  @!P0 LOP3.LUT R25, R3, 0x7ff00000, RZ, 0xc0, !PT ;  /* 0x7ff0000003198812 */ /* 0x000fca00078ec0ff */
[----:B------:R-:W-:Y:S01]  /*08b0*/  @!P2 LOP3.LUT R24, R13, 0x7ff00000, RZ, 0xc0, !PT ;  /* 0x7ff000000d18a812 */ /* 0x000fe200078ec0ff */
[----:B------:R-:W-:-:S04]  /*08c0*/  DMUL R20, R18, R12 ;  /* 0x0000000c12147228 */ /* 0x000fc80000000000 */
[----:B------:R-:W-:-:S04]  /*08d0*/  VIADD R17, R24, 0xffffffff ;  /* 0xffffffff18117836 */ /* 0x000fc80000000000 */
[----:B------:R-:W-:Y:S01]  /*08e0*/  DFMA R22, R20, -R2, R12 ;  /* 0x800000021416722b */ /* 0x000fe2000000000c */
[----:B------:R-:W-:Y:S01]  /*08f0*/  ISETP.GT.U32.AND P0, PT, R17, 0x7feffffe, PT ;  /* 0x7feffffe1100780c */ /* 0x000fe20003f04070 */
[----:B------:R-:W-:-:S05]  /*0900*/  VIADD R17, R25, 0xffffffff ;  /* 0xffffffff19117836 */ /* 0x000fca0000000000 */
[----:B------:R-:W-:Y:S01]  /*0910*/  ISETP.GT.U32.OR P0, PT, R17, 0x7feffffe, P0 ;  /* 0x7feffffe1100780c */ /* 0x000fe20000704470 */
[----:B------:R-:W-:-:S12]  /*0920*/  DFMA R18, R18, R22, R20 ;  /* 0x000000161212722b */ /* 0x000fd80000000014 */
[----:B------:R-:W-:Y:S05]  /*0930*/  @P0 BRA `(.L_x_5) ;  /* 0x00000000006c0947 */ /* 0x000fea0003800000 */
[----:B------:R-:W-:-:S04]  /*0940*/  LOP3.LUT R20, R11, 0x7ff00000, RZ, 0xc0, !PT ;  /* 0x7ff000000b147812 */ /* 0x000fc800078ec0ff */
[CC--:B------:R-:W-:Y:S02]  /*0950*/  VIADDMNMX R8, R15.reuse, -R20.reuse, 0xb9600000, !PT ;  /* 0xb96000000f087446 */ /* 0x0c0fe40007800914 */
[----:B------:R-:W-:Y:S01]  /*0960*/  ISETP.GE.U32.AND P0, PT, R15, R20, PT ;  /* 0x000000140f00720c */ /* 0x000fe20003f06070 */
[----:B------:R-:W-:Y:S01]  /*0970*/  IMAD.MOV.U32 R20, RZ, RZ, RZ ;  /* 0x000000ffff147224 */ /* 0x000fe200078e00ff */
[----:B------:R-:W-:Y:S02]  /*0980*/  VIMNMX R8, PT, PT, R8, 0x46a00000, PT ;  /* 0x46a0000008087848 */ /* 0x000fe40003fe0100 */
[----:B------:R-:W-:-:S05]  /*0990*/  SEL R9, R16, 0x63400000, !P0 ;  /* 0x6340000010097807 */ /* 0x000fca0004000000 */
[----:B------:R-:W-:-:S04]  /*09a0*/  IMAD.IADD R8, R8, 0x1, -R9 ;  /* 0x0000000108087824 */ /* 0x000fc800078e0a09 */
[----:B------:R-:W-:-:S06]  /*09b0*/  VIADD R21, R8, 0x7fe00000 ;  /* 0x7fe0000008157836 */ /* 0x000fcc0000000000 */
[----:B------:R-:W-:-:S10]  /*09c0*/  DMUL R16, R18, R20 ;  /* 0x0000001412107228 */ /* 0x000fd40000000000 */
[----:B------:R-:W-:-:S13]  /*09d0*/  FSETP.GTU.AND P0, PT, |R17|, 1.469367938527859385e-39, PT ;  /* 0x001000001100780b */ /* 0x000fda0003f0c200 */
[----:B------:R-:W-:Y:S05]  /*09e0*/  @P0 BRA `(.L_x_6) ;  /* 0x0000000000940947 */ /* 0x000fea0003800000 */
[----:B------:R-:W-:Y:S01]  /*09f0*/  DFMA R2, R18, -R2, R12 ;  /* 0x800000021202722b */ /* 0x000fe2000000000c */
[----:B------:R-:W-:-:S09]  /*0a00*/  IMAD.MOV.U32 R20, RZ, RZ, RZ ;  /* 0x000000ffff147224 */ /* 0x000fd200078e00ff */
[C---:B------:R-:W-:Y:S02]  /*0a10*/  FSETP.NEU.AND P0, PT, R3.reuse, RZ, PT ;  /* 0x000000ff0300720b */ /* 0x040fe40003f0d000 */
[----:B------:R-:W-:-:S04]  /*0a20*/  LOP3.LUT R11, R3, 0x80000000, R11, 0x48, !PT ;  /* 0x80000000030b7812 */ /* 0x000fc800078e480b */
[----:B------:R-:W-:-:S07]  /*0a30*/  LOP3.LUT R21, R11, R21, RZ, 0xfc, !PT ;  /* 0x000000150b157212 */ /* 0x000fce00078efcff */
[----:B------:R-:W-:Y:S05]  /*0a40*/  @!P0 BRA `(.L_x_6) ;  /* 0x00000000007c8947 */ /* 0x000fea0003800000 */
[----:B------:R-:W-:Y:S02]  /*0a50*/  IMAD.MOV R3, RZ, RZ, -R8 ;  /* 0x000000ffff037224 */ /* 0x000fe400078e0a08 */
[----:B------:R-:W-:-:S06]  /*0a60*/  IMAD.MOV.U32 R2, RZ, RZ, RZ ;  /* 0x000000ffff027224 */ /* 0x000fcc00078e00ff */
[----:B------:R-:W-:Y:S02]  /*0a70*/  DFMA R2, R16, -R2, R18 ;  /* 0x800000021002722b */ /* 0x000fe40000000012 */
[----:B------:R-:W-:-:S04]  /*0a80*/  DMUL.RP R18, R18, R20 ;  /* 0x0000001412127228 */ /* 0x000fc80000008000 */
[----:B------:R-:W-:-:S04]  /*0a90*/  IADD3 R2, PT, PT, -R8, -0x43300000, RZ ;  /* 0xbcd0000008027810 */ /* 0x000fc80007ffe1ff */
[----:B------:R-:W-:Y:S02]  /*0aa0*/  FSETP.NEU.AND P0, PT, |R3|, R2, PT ;  /* 0x000000020300720b */ /* 0x000fe40003f0d200 */
[----:B------:R-:W-:Y:S02]  /*0ab0*/  LOP3.LUT R11, R19, R11, RZ, 0x3c, !PT ;  /* 0x0000000b130b7212 */ /* 0x000fe400078e3cff */
[----:B------:R-:W-:Y:S02]  /*0ac0*/  FSEL R16, R18, R16, !P0 ;  /* 0x0000001012107208 */ /* 0x000fe40004000000 */
[----:B------:R-:W-:Y:S01]  /*0ad0*/  FSEL R17, R11, R17, !P0 ;  /* 0x000000110b117208 */ /* 0x000fe20004000000 */
[----:B------:R-:W-:Y:S06]  /*0ae0*/  BRA `(.L_x_6) ;  /* 0x0000000000547947 */ /* 0x000fec0003800000 */
.L_x_5:
[----:B------:R-:W-:-:S14]  /*0af0*/  DSETP.NAN.AND P0, PT, R8, R8, PT ;  /* 0x000000080800722a */ /* 0x000fdc0003f08000 */
[----:B------:R-:W-:Y:S05]  /*0b00*/  @P0 BRA `(.L_x_7) ;  /* 0x0000000000440947 */ /* 0x000fea0003800000 */
[----:B------:R-:W-:-:S14]  /*0b10*/  DSETP.NAN.AND P0, PT, R10, R10, PT ;  /* 0x0000000a0a00722a */ /* 0x000fdc0003f08000 */
[----:B------:R-:W-:Y:S05]  /*0b20*/  @P0 BRA `(.L_x_8) ;  /* 0x0000000000300947 */ /* 0x000fea0003800000 */
[----:B------:R-:W-:Y:S01]  /*0b30*/  ISETP.NE.AND P0, PT, R24, R25, PT ;  /* 0x000000191800720c */ /* 0x000fe20003f05270 */
[----:B------:R-:W-:Y:S02]  /*0b40*/  IMAD.MOV.U32 R16, RZ, RZ, 0x0 ;  /* 0x00000000ff107424 */ /* 0x000fe400078e00ff */
[----:B------:R-:W-:-:S10]  /*0b50*/  IMAD.MOV.U32 R17, RZ, RZ, -0x80000 ;  /* 0xfff80000ff117424 */ /* 0x000fd400078e00ff */
[----:B------:R-:W-:Y:S05]  /*0b60*/  @!P0 BRA `(.L_x_6) ;  /* 0x0000000000348947 */ /* 0x000fea0003800000 */
[----:B------:R-:W-:Y:S02]  /*0b70*/  ISETP.NE.AND P0, PT, R24, 0x7ff00000, PT ;  /* 0x7ff000001800780c */ /* 0x000fe40003f05270 */
[----:B------:R-:W-:Y:S02]  /*0b80*/  LOP3.LUT R17, R9, 0x80000000, R11, 0x48, !PT ;  /* 0x8000000009117812 */ /* 0x000fe400078e480b */
[----:B------:R-:W-:-:S13]  /*0b90*/  ISETP.EQ.OR P0, PT, R25, RZ, !P0 ;  /* 0x000000ff1900720c */ /* 0x000fda0004702670 */
[----:B------:R-:W-:Y:S01]  /*0ba0*/  @P0 LOP3.LUT R2, R17, 0x7ff00000, RZ, 0xfc, !PT ;  /* 0x7ff0000011020812 */ /* 0x000fe200078efcff */
[----:B------:R-:W-:Y:S02]  /*0bb0*/  @!P0 IMAD.MOV.U32 R16, RZ, RZ, RZ ;  /* 0x000000ffff108224 */ /* 0x000fe400078e00ff */
[----:B------:R-:W-:Y:S02]  /*0bc0*/  @P0 IMAD.MOV.U32 R16, RZ, RZ, RZ ;  /* 0x000000ffff100224 */ /* 0x000fe400078e00ff */
[----:B------:R-:W-:Y:S01]  /*0bd0*/  @P0 IMAD.MOV.U32 R17, RZ, RZ, R2 ;  /* 0x000000ffff110224 */ /* 0x000fe200078e0002 */
[----:B------:R-:W-:Y:S06]  /*0be0*/  BRA `(.L_x_6) ;  /* 0x0000000000147947 */ /* 0x000fec0003800000 */
.L_x_8:
[----:B------:R-:W-:Y:S01]  /*0bf0*/  LOP3.LUT R17, R11, 0x80000, RZ, 0xfc, !PT ;  /* 0x000800000b117812 */ /* 0x000fe200078efcff */
[----:B------:R-:W-:Y:S01]  /*0c00*/  IMAD.MOV.U32 R16, RZ, RZ, R10 ;  /* 0x000000ffff107224 */ /* 0x000fe200078e000a */
[----:B------:R-:W-:Y:S06]  /*0c10*/  BRA `(.L_x_6) ;  /* 0x0000000000087947 */ /* 0x000fec0003800000 */
.L_x_7:
[----:B------:R-:W-:Y:S01]  /*0c20*/  LOP3.LUT R17, R9, 0x80000, RZ, 0xfc, !PT ;  /* 0x0008000009117812 */ /* 0x000fe200078efcff */
[----:B------:R-:W-:-:S07]  /*0c30*/  IMAD.MOV.U32 R16, RZ, RZ, R8 ;  /* 0x000000ffff107224 */ /* 0x000fce00078e0008 */
.L_x_6:
[----:B------:R-:W-:Y:S05]  /*0c40*/  BSYNC.RECONVERGENT B1 ;  /* 0x0000000000017941 */ /* 0x000fea0003800200 */
.L_x_4:
[----:B------:R-:W-:Y:S02]  /*0c50*/  IMAD.MOV.U32 R15, RZ, RZ, 0x0 ;  /* 0x00000000ff0f7424 */ /* 0x000fe400078e00ff */
[----:B------:R-:W-:Y:S02]  /*0c60*/  IMAD.MOV.U32 R2, RZ, RZ, R16 ;  /* 0x000000ffff027224 */ /* 0x000fe400078e0010 */
[----:B------:R-:W-:Y:S01]  /*0c70*/  IMAD.MOV.U32 R3, RZ, RZ, R17 ;  /* 0x000000ffff037224 */ /* 0x000fe200078e0011 */
[----:B------:R-:W-:Y:S06]  /*0c80*/  RET.REL.NODEC R14 `(_Z28saturation_adjustment_kerneliPdS_S_ddddd) ;  /* 0xfffffff00edc7950 */ /* 0x000fec0003c3ffff */
.L_x_9:
[----:B------:R-:W-:-:S00]  /*0c90*/  BRA `(.L_x_9) ;  /* 0xfffffffc00fc7947 */ /* 0x000fc0000383ffff */
[----:B------:R-:W-:-:S00]  /*0ca0*/  NOP ;  /* 0x0000000000007918 */ /* 0x000fc00000000000 */
        /* <DEDUP_REMOVED lines=13> */
.L_x_10:


//--------------------- .nv.shared.reserved.0     --------------------------
	.section	.nv.shared.reserved.0,"aw",@nobits
	.weak		__nv_reservedSMEM_offset_0_alias
	.size		__nv_reservedSMEM_offset_0_alias, 0, 64
	.other		__nv_reservedSMEM_offset_0_alias,@"STO_CUDA_RESERVED_SHARED STV_DEFAULT"
__nv_reservedSMEM_offset_0_alias:
	.zero		0
	.zero		64


//--------------------- .nv.constant0._Z28saturation_adjustment_kerneliPdS_S_ddddd --------------------------
	.section	.nv.constant0._Z28saturation_adjustment_kerneliPdS_S_ddddd,"a",@progbits
	.sectionflags	@""
	.align	4
.nv.constant0._Z28saturation_adjustment_kerneliPdS_S_ddddd:
	.zero		968


//--------------------- SYMBOLS --------------------------

	.type		.nv.reservedSmem.offset0,@object
	.size		.nv.reservedSmem.offset0,0x4
